//
// Generated by NVIDIA NVVM Compiler
//
// Compiler Build ID: CL-36424714
// Cuda compilation tools, release 13.0, V13.0.88
// Based on NVVM 20.0.0
//

.version 9.0
.target sm_100
.address_size 64

	// .globl	_Z15MatrixMulKernelPfS_S_i
// _ZZ15MatrixMulKernelPfS_S_iE3Mds has been demoted
// _ZZ15MatrixMulKernelPfS_S_iE3Nds has been demoted

.visible .entry _Z15MatrixMulKernelPfS_S_i(
	.param .u64 .ptr .align 1 _Z15MatrixMulKernelPfS_S_i_param_0,
	.param .u64 .ptr .align 1 _Z15MatrixMulKernelPfS_S_i_param_1,
	.param .u64 .ptr .align 1 _Z15MatrixMulKernelPfS_S_i_param_2,
	.param .u32 _Z15MatrixMulKernelPfS_S_i_param_3
)
{
	.reg .pred 	%p<6>;
	.reg .b32 	%r<35>;
	.reg .b32 	%f<25>;
	.reg .b64 	%rd<13>;
	// demoted variable
	.shared .align 4 .b8 _ZZ15MatrixMulKernelPfS_S_iE3Mds[16];
	// demoted variable
	.shared .align 4 .b8 _ZZ15MatrixMulKernelPfS_S_iE3Nds[16];
	ld.param.u64 	%rd3, [_Z15MatrixMulKernelPfS_S_i_param_0];
	ld.param.u64 	%rd4, [_Z15MatrixMulKernelPfS_S_i_param_1];
	ld.param.u64 	%rd5, [_Z15MatrixMulKernelPfS_S_i_param_2];
	ld.param.u32 	%r15, [_Z15MatrixMulKernelPfS_S_i_param_3];
	mov.u32 	%r16, %ctaid.x;
	mov.u32 	%r17, %ctaid.y;
	mov.u32 	%r1, %tid.x;
	mov.u32 	%r2, %tid.y;
	shl.b32 	%r18, %r17, 1;
	add.s32 	%r3, %r18, %r2;
	shl.b32 	%r19, %r16, 1;
	add.s32 	%r4, %r19, %r1;
	cvt.rn.f32.s32 	%f10, %r15;
	mul.f32 	%f11, %f10, 0f3F000000;
	cvt.rpi.f32.f32 	%f1, %f11;
	setp.leu.f32 	%p1, %f1, 0f00000000;
	mov.f32 	%f24, 0f00000000;
	@%p1 bra 	$L__BB0_7;
	shl.b32 	%r21, %r2, 3;
	mov.u32 	%r22, _ZZ15MatrixMulKernelPfS_S_iE3Mds;
	add.s32 	%r5, %r22, %r21;
	shl.b32 	%r23, %r1, 2;
	add.s32 	%r6, %r5, %r23;
	mul.lo.s32 	%r7, %r15, %r3;
	mov.u32 	%r24, _ZZ15MatrixMulKernelPfS_S_iE3Nds;
	add.s32 	%r9, %r24, %r23;
	add.s32 	%r8, %r9, %r21;
	cvta.to.global.u64 	%rd1, %rd3;
	cvta.to.global.u64 	%rd2, %rd4;
	mov.f32 	%f24, 0f00000000;
	mov.b32 	%r34, 0;
$L__BB0_2:
	shl.b32 	%r11, %r34, 1;
	add.s32 	%r25, %r11, %r1;
	max.s32 	%r26, %r3, %r25;
	setp.ge.s32 	%p2, %r26, %r15;
	mov.f32 	%f22, 0f00000000;
	@%p2 bra 	$L__BB0_4;
	add.s32 	%r27, %r25, %r7;
	mul.wide.s32 	%rd6, %r27, 4;
	add.s64 	%rd7, %rd1, %rd6;
	ld.global.f32 	%f22, [%rd7];
$L__BB0_4:
	st.shared.f32 	[%r6], %f22;
	add.s32 	%r13, %r11, %r2;
	max.s32 	%r29, %r13, %r4;
	setp.ge.s32 	%p3, %r29, %r15;
	mov.f32 	%f23, 0f00000000;
	@%p3 bra 	$L__BB0_6;
	mad.lo.s32 	%r30, %r13, %r15, %r4;
	mul.wide.s32 	%rd8, %r30, 4;
	add.s64 	%rd9, %rd2, %rd8;
	ld.global.f32 	%f23, [%rd9];
$L__BB0_6:
	st.shared.f32 	[%r8], %f23;
	bar.sync 	0;
	ld.shared.f32 	%f15, [%r5];
	ld.shared.f32 	%f16, [%r9];
	fma.rn.f32 	%f17, %f15, %f16, %f24;
	ld.shared.f32 	%f18, [%r5+4];
	ld.shared.f32 	%f19, [%r9+8];
	fma.rn.f32 	%f24, %f18, %f19, %f17;
	bar.sync 	0;
	add.s32 	%r34, %r34, 1;
	cvt.rn.f32.u32 	%f20, %r34;
	setp.gt.f32 	%p4, %f1, %f20;
	@%p4 bra 	$L__BB0_2;
$L__BB0_7:
	max.s32 	%r32, %r3, %r4;
	setp.ge.s32 	%p5, %r32, %r15;
	@%p5 bra 	$L__BB0_9;
	mad.lo.s32 	%r33, %r15, %r3, %r4;
	cvta.to.global.u64 	%rd10, %rd5;
	mul.wide.u32 	%rd11, %r33, 4;
	add.s64 	%rd12, %rd10, %rd11;
	st.global.f32 	[%rd12], %f24;
$L__BB0_9:
	ret;

}


// ===== COMPILED SASS (sm_100) =====

	.target	sm_100

	.elftype	@"ET_EXEC"


//--------------------- .note.nv.tkinfo           --------------------------
	.section	.note.nv.tkinfo,"",@"SHT_NOTE"
	.sectionflags	@"SHF_NOTE_NV_TKINFO"
	.tkinfo
        /*0018*/ 	.word	0x00000002
        /*0030*/ 	.string	""
        /*0030*/ 	.string	"ptxas"
        /*0030*/ 	.string	"Cuda compilation tools, release 13.0, V13.0.88"
        /*0030*/ 	.string	"Build cuda_13.0.r13.0/compiler.36424714_0"
        /*0030*/ 	.string	"-arch sm_100 -m 64 "



//--------------------- .note.nv.cuinfo           --------------------------
	.section	.note.nv.cuinfo,"",@"SHT_NOTE"
	.sectionflags	@"SHF_NOTE_NV_CUINFO"
        /*0018*/ 	.short	0x0002
        /*001a*/ 	.short	0x0064
        /*001c*/ 	.short	0x0082
	.zero		2


//--------------------- .nv.info                  --------------------------
	.section	.nv.info,"",@"SHT_CUDA_INFO"
	.align	4


	//----- nvinfo : EIATTR_REGCOUNT
	.align		4
        /*0000*/ 	.byte	0x04, 0x2f
        /*0002*/ 	.short	(.L_1 - .L_0)
	.align		4
.L_0:
        /*0004*/ 	.word	index@(_Z15MatrixMulKernelPfS_S_i)
        /*0008*/ 	.word	0x0000001e


	//----- nvinfo : EIATTR_FRAME_SIZE
	.align		4
.L_1:
        /*000c*/ 	.byte	0x04, 0x11
        /*000e*/ 	.short	(.L_3 - .L_2)
	.align		4
.L_2:
        /*0010*/ 	.word	index@(_Z15MatrixMulKernelPfS_S_i)
        /*0014*/ 	.word	0x00000000


	//----- nvinfo : EIATTR_MIN_STACK_SIZE
	.align		4
.L_3:
        /*0018*/ 	.byte	0x04, 0x12
        /*001a*/ 	.short	(.L_5 - .L_4)
	.align		4
.L_4:
        /*001c*/ 	.word	index@(_Z15MatrixMulKernelPfS_S_i)
        /*0020*/ 	.word	0x00000000
.L_5:


//--------------------- .nv.compat                --------------------------
	.section	.nv.compat,"",@"SHT_CUDA_COMPAT_INFO"
	.align	4
        /*0000*/ 	.byte	0x02, 0x09, 0x00, 0x00, 0x02, 0x02, 0x01, 0x00, 0x02, 0x05, 0x05, 0x00, 0x03, 0x07, 0x01, 0x01
        /*0010*/ 	.byte	0x02, 0x03, 0x00, 0x00, 0x02, 0x06, 0x01, 0x00, 0x04, 0x0b, 0x08, 0x00, 0x09, 0x00, 0x00, 0x00
        /*0020*/ 	.byte	0x00, 0x00, 0x00, 0x00


//--------------------- .nv.info._Z15MatrixMulKernelPfS_S_i --------------------------
	.section	.nv.info._Z15MatrixMulKernelPfS_S_i,"",@"SHT_CUDA_INFO"
	.sectionflags	@""
	.align	4


	//----- nvinfo : EIATTR_CUDA_API_VERSION
	.align		4
        /*0000*/ 	.byte	0x04, 0x37
        /*0002*/ 	.short	(.L_7 - .L_6)
.L_6:
        /*0004*/ 	.word	0x00000082


	//----- nvinfo : EIATTR_KPARAM_INFO
	.align		4
.L_7:
        /*0008*/ 	.byte	0x04, 0x17
        /*000a*/ 	.short	(.L_9 - .L_8)
.L_8:
        /*000c*/ 	.word	0x00000000
        /*0010*/ 	.short	0x0003
        /*0012*/ 	.short	0x0018
        /*0014*/ 	.byte	0x00, 0xf0, 0x11, 0x00


	//----- nvinfo : EIATTR_KPARAM_INFO
	.align		4
.L_9:
        /*0018*/ 	.byte	0x04, 0x17
        /*001a*/ 	.short	(.L_11 - .L_10)
.L_10:
        /*001c*/ 	.word	0x00000000
        /*0020*/ 	.short	0x0002
        /*0022*/ 	.short	0x0010
        /*0024*/ 	.byte	0x00, 0xf5, 0x21, 0x00


	//----- nvinfo : EIATTR_KPARAM_INFO
	.align		4
.L_11:
        /*0028*/ 	.byte	0x04, 0x17
        /*002a*/ 	.short	(.L_13 - .L_12)
.L_12:
        /*002c*/ 	.word	0x00000000
        /*0030*/ 	.short	0x0001
        /*0032*/ 	.short	0x0008
        /*0034*/ 	.byte	0x00, 0xf5, 0x21, 0x00


	//----- nvinfo : EIATTR_KPARAM_INFO
	.align		4
.L_13:
        /*0038*/ 	.byte	0x04, 0x17
        /*003a*/ 	.short	(.L_15 - .L_14)
.L_14:
        /*003c*/ 	.word	0x00000000
        /*0040*/ 	.short	0x0000
        /*0042*/ 	.short	0x0000
        /*0044*/ 	.byte	0x00, 0xf5, 0x21, 0x00


	//----- nvinfo : EIATTR_SPARSE_MMA_MASK
	.align		4
.L_15:
        /*0048*/ 	.byte	0x03, 0x50
        /*004a*/ 	.short	0x0000


	//----- nvinfo : EIATTR_MAXREG_COUNT
	.align		4
        /*004c*/ 	.byte	0x03, 0x1b
        /*004e*/ 	.short	0x00ff


	//----- nvinfo : EIATTR_NUM_BARRIERS
	.align		4
        /*0050*/ 	.byte	0x02, 0x4c
        /*0052*/ 	.byte	0x01
	.zero		1


	//----- nvinfo : EIATTR_MERCURY_ISA_VERSION
	.align		4
        /*0054*/ 	.byte	0x03, 0x5f
        /*0056*/ 	.short	0x0101


	//----- nvinfo : EIATTR_VRC_CTA_INIT_COUNT
	.align		4
        /*0058*/ 	.byte	0x02, 0x4a
	.zero		1
	.zero		1


	//----- nvinfo : EIATTR_EXIT_INSTR_OFFSETS
	.align		4
        /*005c*/ 	.byte	0x04, 0x1c
        /*005e*/ 	.short	(.L_17 - .L_16)


	//   ....[0]....
.L_16:
        /*0060*/ 	.word	0x000003b0


	//   ....[1]....
        /*0064*/ 	.word	0x00000400


	//----- nvinfo : EIATTR_CBANK_PARAM_SIZE
	.align		4
.L_17:
        /*0068*/ 	.byte	0x03, 0x19
        /*006a*/ 	.short	0x001c


	//----- nvinfo : EIATTR_PARAM_CBANK
	.align		4
        /*006c*/ 	.byte	0x04, 0x0a
        /*006e*/ 	.short	(.L_19 - .L_18)
	.align		4
.L_18:
        /*0070*/ 	.word	index@(.nv.constant0._Z15MatrixMulKernelPfS_S_i)
        /*0074*/ 	.short	0x0380
        /*0076*/ 	.short	0x001c


	//----- nvinfo : EIATTR_SW_WAR
	.align		4
.L_19:
        /*0078*/ 	.byte	0x04, 0x36
        /*007a*/ 	.short	(.L_21 - .L_20)
.L_20:
        /*007c*/ 	.word	0x00000008
.L_21:


//--------------------- .nv.callgraph             --------------------------
	.section	.nv.callgraph,"",@"SHT_CUDA_CALLGRAPH"
	.align	4
	.sectionentsize	8
	.align		4
        /*0000*/ 	.word	0x00000000
	.align		4
        /*0004*/ 	.word	0xffffffff
	.align		4
        /*0008*/ 	.word	0x00000000
	.align		4
        /*000c*/ 	.word	0xfffffffe
	.align		4
        /*0010*/ 	.word	0x00000000
	.align		4
        /*0014*/ 	.word	0xfffffffd
	.align		4
        /*0018*/ 	.word	0x00000000
	.align		4
        /*001c*/ 	.word	0xfffffffc


//--------------------- .text._Z15MatrixMulKernelPfS_S_i --------------------------
	.section	.text._Z15MatrixMulKernelPfS_S_i,"ax",@progbits
	.align	128
        .global         _Z15MatrixMulKernelPfS_S_i
        .type           _Z15MatrixMulKernelPfS_S_i,@function
        .size           _Z15MatrixMulKernelPfS_S_i,(.L_x_3 - _Z15MatrixMulKernelPfS_S_i)
        .other          _Z15MatrixMulKernelPfS_S_i,@"STO_CUDA_ENTRY STV_DEFAULT"
_Z15MatrixMulKernelPfS_S_i:
.text._Z15MatrixMulKernelPfS_S_i:
[----:B------:R-:W-:Y:S01]  /*0000*/  LDC R1, c[0x0][0x37c] ;  /* 0x0000df00ff017b82 */ /* 0x000fe20000000800 */
[----:B------:R-:W0:Y:S01]  /*0010*/  LDCU UR4, c[0x0][0x398] ;  /* 0x00007300ff0477ac */ /* 0x000e220008000800 */
[----:B------:R-:W1:Y:S01]  /*0020*/  S2R R3, SR_CTAID.Y ;  /* 0x0000000000037919 */ /* 0x000e620000002600 */
[----:B------:R-:W-:Y:S01]  /*0030*/  HFMA2 R7, -RZ, RZ, 0, 0 ;  /* 0x00000000ff077431 */ /* 0x000fe200000001ff */
[----:B------:R-:W2:Y:S01]  /*0040*/  LDCU.64 UR8, c[0x0][0x358] ;  /* 0x00006b00ff0877ac */ /* 0x000ea20008000a00 */
[----:B------:R-:W1:Y:S01]  /*0050*/  S2R R0, SR_TID.Y ;  /* 0x0000000000007919 */ /* 0x000e620000002200 */
[----:B------:R-:W3:Y:S01]  /*0060*/  S2R R9, SR_CTAID.X ;  /* 0x0000000000097919 */ /* 0x000ee20000002500 */
[----:B------:R-:W3:Y:S01]  /*0070*/  S2R R6, SR_TID.X ;  /* 0x0000000000067919 */ /* 0x000ee20000002100 */
[----:B0-----:R-:W-:-:S05]  /*0080*/  I2FP.F32.S32 R2, UR4 ;  /* 0x0000000400027c45 */ /* 0x001fca0008201400 */
[----:B------:R-:W-:-:S04]  /*0090*/  FMUL R2, R2, 0.5 ;  /* 0x3f00000002027820 */ /* 0x000fc80000400000 */
[----:B------:R-:W0:Y:S01]  /*00a0*/  FRND.CEIL R12, R2 ;  /* 0x00000002000c7307 */ /* 0x000e220000209000 */
[----:B-1----:R-:W-:Y:S01]  /*00b0*/  IMAD R8, R3, 0x2, R0 ;  /* 0x0000000203087824 */ /* 0x002fe200078e0200 */
[----:B0-----:R-:W-:Y:S01]  /*00c0*/  FSETP.GT.AND P0, PT, R12, RZ, PT ;  /* 0x000000ff0c00720b */ /* 0x001fe20003f04000 */
[----:B---3--:R-:W-:-:S05]  /*00d0*/  IMAD R9, R9, 0x2, R6 ;  /* 0x0000000209097824 */ /* 0x008fca00078e0206 */
[----:B------:R-:W-:-:S07]  /*00e0*/  VIMNMX R13, PT, PT, R8, R9, !PT ;  /* 0x00000009080d7248 */ /* 0x000fce0007fe0100 */
[----:B--2---:R-:W-:Y:S05]  /*00f0*/  @!P0 BRA `(.L_x_0) ;  /* 0x0000000000a88947 */ /* 0x004fea0003800000 */
[----:B------:R-:W0:Y:S01]  /*0100*/  S2UR UR6, SR_CgaCtaId ;  /* 0x00000000000679c3 */ /* 0x000e220000008800 */
[----:B------:R-:W-:Y:S01]  /*0110*/  UMOV UR4, 0x400 ;  /* 0x0000040000047882 */ /* 0x000fe20000000000 */
[----:B------:R-:W-:Y:S01]  /*0120*/  IMAD.MOV.U32 R7, RZ, RZ, RZ ;  /* 0x000000ffff077224 */ /* 0x000fe200078e00ff */
[----:B------:R-:W-:Y:S01]  /*0130*/  UIADD3 UR5, UPT, UPT, UR4, 0x10, URZ ;  /* 0x0000001004057890 */ /* 0x000fe2000fffe0ff */
[----:B------:R-:W-:Y:S01]  /*0140*/  MOV R19, RZ ;  /* 0x000000ff00137202 */ /* 0x000fe20000000f00 */
[----:B------:R-:W1:Y:S01]  /*0150*/  LDCU UR7, c[0x0][0x398] ;  /* 0x00007300ff0777ac */ /* 0x000e620008000800 */
[----:B0-----:R-:W-:Y:S02]  /*0160*/  ULEA UR4, UR6, UR4, 0x18 ;  /* 0x0000000406047291 */ /* 0x001fe4000f8ec0ff */
[----:B------:R-:W-:-:S04]  /*0170*/  ULEA UR5, UR6, UR5, 0x18 ;  /* 0x0000000506057291 */ /* 0x000fc8000f8ec0ff */
[----:B------:R-:W-:Y:S02]  /*0180*/  LEA R15, R0, UR4, 0x3 ;  /* 0x00000004000f7c11 */ /* 0x000fe4000f8e18ff */
[----:B------:R-:W-:-:S03]  /*0190*/  LEA R17, R6, UR5, 0x2 ;  /* 0x0000000506117c11 */ /* 0x000fc6000f8e10ff */
[----:B------:R-:W-:Y:S01]  /*01a0*/  IMAD R16, R6, 0x4, R15 ;  /* 0x0000000406107824 */ /* 0x000fe200078e020f */
[----:B-1----:R-:W-:-:S07]  /*01b0*/  LEA R14, R0, R17, 0x3 ;  /* 0x00000011000e7211 */ /* 0x002fce00078e18ff */
.L_x_1:
[C---:B------:R-:W-:Y:S01]  /*01c0*/  LEA R10, R19.reuse, R0, 0x1 ;  /* 0x00000000130a7211 */ /* 0x040fe200078e08ff */
[----:B------:R-:W-:Y:S01]  /*01d0*/  IMAD R11, R19, 0x2, R6 ;  /* 0x00000002130b7824 */ /* 0x000fe200078e0206 */
[----:B------:R-:W-:Y:S01]  /*01e0*/  UMOV UR4, UR7 ;  /* 0x0000000700047c82 */ /* 0x000fe20008000000 */
[----:B------:R-:W-:Y:S01]  /*01f0*/  IMAD.MOV.U32 R21, RZ, RZ, RZ ;  /* 0x000000ffff157224 */ /* 0x000fe200078e00ff */
[----:B------:R-:W-:Y:S02]  /*0200*/  VIMNMX R3, PT, PT, R9, R10, !PT ;  /* 0x0000000a09037248 */ /* 0x000fe40007fe0100 */
[----:B------:R-:W-:Y:S02]  /*0210*/  VIMNMX R2, PT, PT, R8, R11, !PT ;  /* 0x0000000b08027248 */ /* 0x000fe40007fe0100 */
[----:B------:R-:W-:Y:S02]  /*0220*/  ISETP.GE.AND P1, PT, R3, UR4, PT ;  /* 0x0000000403007c0c */ /* 0x000fe4000bf26270 */
[----:B------:R-:W-:-:S11]  /*0230*/  ISETP.GE.AND P0, PT, R2, UR4, PT ;  /* 0x0000000402007c0c */ /* 0x000fd6000bf06270 */
[----:B------:R-:W0:Y:S01]  /*0240*/  @!P1 LDC.64 R2, c[0x0][0x388] ;  /* 0x0000e200ff029b82 */ /* 0x000e220000000a00 */
[----:B------:R-:W-:Y:S02]  /*0250*/  @!P1 IMAD R23, R10, UR4, R9 ;  /* 0x000000040a179c24 */ /* 0x000fe4000f8e0209 */
[----:B------:R-:W-:-:S05]  /*0260*/  @!P0 IMAD R11, R8, UR4, R11 ;  /* 0x00000004080b8c24 */ /* 0x000fca000f8e020b */
[----:B------:R-:W1:Y:S01]  /*0270*/  @!P0 LDC.64 R4, c[0x0][0x380] ;  /* 0x0000e000ff048b82 */ /* 0x000e620000000a00 */
[----:B0-----:R-:W-:-:S04]  /*0280*/  @!P1 IMAD.WIDE R2, R23, 0x4, R2 ;  /* 0x0000000417029825 */ /* 0x001fc800078e0202 */
[----:B------:R-:W-:Y:S02]  /*0290*/  HFMA2 R23, -RZ, RZ, 0, 0 ;  /* 0x00000000ff177431 */ /* 0x000fe400000001ff */
[----:B-1----:R-:W-:-:S04]  /*02a0*/  @!P0 IMAD.WIDE R4, R11, 0x4, R4 ;  /* 0x000000040b048825 */ /* 0x002fc800078e0204 */
[----:B------:R-:W2:Y:S04]  /*02b0*/  @!P1 LDG.E R23, desc[UR8][R2.64] ;  /* 0x0000000802179981 */ /* 0x000ea8000c1e1900 */
[----:B------:R-:W3:Y:S01]  /*02c0*/  @!P0 LDG.E R21, desc[UR8][R4.64] ;  /* 0x0000000804158981 */ /* 0x000ee2000c1e1900 */
[----:B------:R-:W-:-:S05]  /*02d0*/  VIADD R19, R19, 0x1 ;  /* 0x0000000113137836 */ /* 0x000fca0000000000 */
[----:B------:R-:W-:-:S04]  /*02e0*/  I2FP.F32.U32 R27, R19 ;  /* 0x00000013001b7245 */ /* 0x000fc80000201000 */
[----:B------:R-:W-:Y:S01]  /*02f0*/  FSETP.GT.AND P0, PT, R12, R27, PT ;  /* 0x0000001b0c00720b */ /* 0x000fe20003f04000 */
[----:B---3--:R-:W-:Y:S04]  /*0300*/  STS [R16], R21 ;  /* 0x0000001510007388 */ /* 0x008fe80000000800 */
[----:B--2---:R-:W-:Y:S01]  /*0310*/  STS [R14], R23 ;  /* 0x000000170e007388 */ /* 0x004fe20000000800 */
[----:B------:R-:W-:Y:S06]  /*0320*/  BAR.SYNC.DEFER_BLOCKING 0x0 ;  /* 0x0000000000007b1d */ /* 0x000fec0000010000 */
[----:B------:R-:W-:Y:S04]  /*0330*/  LDS R18, [R17] ;  /* 0x0000000011127984 */ /* 0x000fe80000000800 */
[----:B------:R-:W0:Y:S04]  /*0340*/  LDS.64 R10, [R15] ;  /* 0x000000000f0a7984 */ /* 0x000e280000000a00 */
[----:B------:R-:W1:Y:S01]  /*0350*/  LDS R25, [R17+0x8] ;  /* 0x0000080011197984 */ /* 0x000e620000000800 */
[----:B0-----:R-:W-:-:S04]  /*0360*/  FFMA R10, R10, R18, R7 ;  /* 0x000000120a0a7223 */ /* 0x001fc80000000007 */
[----:B-1----:R-:W-:Y:S01]  /*0370*/  FFMA R7, R25, R11, R10 ;  /* 0x0000000b19077223 */ /* 0x002fe2000000000a */
[----:B------:R-:W-:Y:S06]  /*0380*/  BAR.SYNC.DEFER_BLOCKING 0x0 ;  /* 0x0000000000007b1d */ /* 0x000fec0000010000 */
[----:B------:R-:W-:Y:S05]  /*0390*/  @P0 BRA `(.L_x_1) ;  /* 0xfffffffc00880947 */ /* 0x000fea000383ffff */
.L_x_0:
[----:B------:R-:W-:-:S13]  /*03a0*/  ISETP.GE.AND P0, PT, R13, UR4, PT ;  /* 0x000000040d007c0c */ /* 0x000fda000bf06270 */
[----:B------:R-:W-:Y:S05]  /*03b0*/  @P0 EXIT ;  /* 0x000000000000094d */ /* 0x000fea0003800000 */
[----:B------:R-:W0:Y:S01]  /*03c0*/  LDC.64 R2, c[0x0][0x390] ;  /* 0x0000e400ff027b82 */ /* 0x000e220000000a00 */
[----:B------:R-:W-:-:S04]  /*03d0*/  IMAD R9, R8, UR4, R9 ;  /* 0x0000000408097c24 */ /* 0x000fc8000f8e0209 */
[----:B0-----:R-:W-:-:S05]  /*03e0*/  IMAD.WIDE.U32 R2, R9, 0x4, R2 ;  /* 0x0000000409027825 */ /* 0x001fca00078e0002 */
[----:B------:R-:W-:Y:S01]  /*03f0*/  STG.E desc[UR8][R2.64], R7 ;  /* 0x0000000702007986 */ /* 0x000fe2000c101908 */
[----:B------:R-:W-:Y:S05]  /*0400*/  EXIT ;  /* 0x000000000000794d */ /* 0x000fea0003800000 */
.L_x_2:
[----:B------:R-:W-:-:S00]  /*0410*/  BRA `(.L_x_2) ;  /* 0xfffffffc00fc7947 */ /* 0x000fc0000383ffff */
[----:B------:R-:W-:-:S00]  /*0420*/  NOP ;  /* 0x0000000000007918 */ /* 0x000fc00000000000 */
        /* <DEDUP_REMOVED lines=13> */
.L_x_3:


//--------------------- .nv.shared._Z15MatrixMulKernelPfS_S_i --------------------------
	.section	.nv.shared._Z15MatrixMulKernelPfS_S_i,"aw",@nobits
	.sectionflags	@""
	.align	4
.nv.shared._Z15MatrixMulKernelPfS_S_i:
	.zero		1056


//--------------------- .nv.shared.reserved.0     --------------------------
	.section	.nv.shared.reserved.0,"aw",@nobits
	.weak		__nv_reservedSMEM_offset_0_alias
	.size		__nv_reservedSMEM_offset_0_alias, 0, 64
	.other		__nv_reservedSMEM_offset_0_alias,@"STO_CUDA_RESERVED_SHARED STV_DEFAULT"
__nv_reservedSMEM_offset_0_alias:
	.zero		0
	.zero		64


//--------------------- .nv.constant0._Z15MatrixMulKernelPfS_S_i --------------------------
	.section	.nv.constant0._Z15MatrixMulKernelPfS_S_i,"a",@progbits
	.sectionflags	@""
	.align	4
.nv.constant0._Z15MatrixMulKernelPfS_S_i:
	.zero		924


//--------------------- SYMBOLS --------------------------

	.type		.nv.reservedSmem.offset0,@object
	.size		.nv.reservedSmem.offset0,0x4
	.type		.nv.reservedSmem.cap,@object
	.size		.nv.reservedSmem.cap,0x4
